	.headerflags	@"EF_CUDA_TEXMODE_UNIFIED EF_CUDA_64BIT_ADDRESS EF_CUDA_ACCELERATORS EF_CUDA_SM90 EF_CUDA_VIRTUAL_SM(EF_CUDA_SM90)"
	.elftype	@"ET_EXEC"


//--------------------- .nv.info                  --------------------------
	.section	.nv.info,"",@"SHT_CUDA_INFO"
	.align	4


	//----- nvinfo : EIATTR_REGCOUNT
	.align		4
        /*0000*/ 	.byte	0x04, 0x2f
        /*0002*/ 	.short	(.L_1 - .L_0)
	.align		4
.L_0:
        /*0004*/ 	.word	index@(triton_poi_fused_convolution_24)
        /*0008*/ 	.word	0x00000012


	//----- nvinfo : EIATTR_MIN_STACK_SIZE
	.align		4
.L_1:
        /*000c*/ 	.byte	0x04, 0x12
        /*000e*/ 	.short	(.L_3 - .L_2)
	.align		4
.L_2:
        /*0010*/ 	.word	index@(triton_poi_fused_convolution_24)
        /*0014*/ 	.word	0x00000000


	//----- nvinfo : EIATTR_FRAME_SIZE
	.align		4
.L_3:
        /*0018*/ 	.byte	0x04, 0x11
        /*001a*/ 	.short	(.L_5 - .L_4)
	.align		4
.L_4:
        /*001c*/ 	.word	index@(triton_poi_fused_convolution_24)
        /*0020*/ 	.word	0x00000000


	//----- nvinfo : EIATTR_MIN_STACK_SIZE
	.align		4
.L_5:
        /*0024*/ 	.byte	0x04, 0x12
        /*0026*/ 	.short	(.L_7 - .L_6)
	.align		4
.L_6:
        /*0028*/ 	.word	index@(triton_poi_fused_convolution_24)
        /*002c*/ 	.word	0x00000000
.L_7:


//--------------------- .nv.info.triton_poi_fused_convolution_24 --------------------------
	.section	.nv.info.triton_poi_fused_convolution_24,"",@"SHT_CUDA_INFO"
	.sectionflags	@""
	.align	4


	//----- nvinfo : EIATTR_CUDA_API_VERSION
	.align		4
        /*0000*/ 	.byte	0x04, 0x37
        /*0002*/ 	.short	(.L_9 - .L_8)
.L_8:
        /*0004*/ 	.word	0x0000007c


	//----- nvinfo : EIATTR_KPARAM_INFO
	.align		4
.L_9:
        /*0008*/ 	.byte	0x04, 0x17
        /*000a*/ 	.short	(.L_11 - .L_10)
.L_10:
        /*000c*/ 	.word	0x00000000
        /*0010*/ 	.short	0x0002
        /*0012*/ 	.short	0x0010
        /*0014*/ 	.byte	0x00, 0xf0, 0x11, 0x00


	//----- nvinfo : EIATTR_KPARAM_INFO
	.align		4
.L_11:
        /*0018*/ 	.byte	0x04, 0x17
        /*001a*/ 	.short	(.L_13 - .L_12)
.L_12:
        /*001c*/ 	.word	0x00000000
        /*0020*/ 	.short	0x0001
        /*0022*/ 	.short	0x0008
        /*0024*/ 	.byte	0x00, 0xf4, 0x21, 0x00


	//----- nvinfo : EIATTR_KPARAM_INFO
	.align		4
.L_13:
        /*0028*/ 	.byte	0x04, 0x17
        /*002a*/ 	.short	(.L_15 - .L_14)
.L_14:
        /*002c*/ 	.word	0x00000000
        /*0030*/ 	.short	0x0000
        /*0032*/ 	.short	0x0000
        /*0034*/ 	.byte	0x00, 0xf4, 0x21, 0x00


	//----- nvinfo : EIATTR_SPARSE_MMA_MASK
	.align		4
.L_15:
        /*0038*/ 	.byte	0x03, 0x50
        /*003a*/ 	.short	0x0000


	//----- nvinfo : EIATTR_MAXREG_COUNT
	.align		4
        /*003c*/ 	.byte	0x03, 0x1b
        /*003e*/ 	.short	0x00ff


	//----- nvinfo : EIATTR_EXIT_INSTR_OFFSETS
	.align		4
        /*0040*/ 	.byte	0x04, 0x1c
        /*0042*/ 	.short	(.L_17 - .L_16)


	//   ....[0]....
.L_16:
        /*0044*/ 	.word	0x00000170


	//----- nvinfo : EIATTR_REQNTID
	.align		4
.L_17:
        /*0048*/ 	.byte	0x04, 0x10
        /*004a*/ 	.short	(.L_19 - .L_18)
.L_18:
        /*004c*/ 	.word	0x00000080
        /*0050*/ 	.word	0x00000001
        /*0054*/ 	.word	0x00000001


	//----- nvinfo : EIATTR_CBANK_PARAM_SIZE
	.align		4
.L_19:
        /*0058*/ 	.byte	0x03, 0x19
        /*005a*/ 	.short	0x0014


	//----- nvinfo : EIATTR_PARAM_CBANK
	.align		4
        /*005c*/ 	.byte	0x04, 0x0a
        /*005e*/ 	.short	(.L_21 - .L_20)
	.align		4
.L_20:
        /*0060*/ 	.word	index@(.nv.constant0.triton_poi_fused_convolution_24)
        /*0064*/ 	.short	0x0210
        /*0066*/ 	.short	0x0014


	//----- nvinfo : EIATTR_SW_WAR
	.align		4
.L_21:
        /*0068*/ 	.byte	0x04, 0x36
        /*006a*/ 	.short	(.L_23 - .L_22)
.L_22:
        /*006c*/ 	.word	0x00000008
.L_23:


//--------------------- .nv.callgraph             --------------------------
	.section	.nv.callgraph,"",@"SHT_CUDA_CALLGRAPH"
	.align	4
	.sectionentsize	8
	.align		4
        /*0000*/ 	.word	0x00000000
	.align		4
        /*0004*/ 	.word	0xffffffff
	.align		4
        /*0008*/ 	.word	0x00000000
	.align		4
        /*000c*/ 	.word	0xfffffffe
	.align		4
        /*0010*/ 	.word	0x00000000
	.align		4
        /*0014*/ 	.word	0xfffffffd
	.align		4
        /*0018*/ 	.word	0x00000000
	.align		4
        /*001c*/ 	.word	0xfffffffc


//--------------------- .text.triton_poi_fused_convolution_24 --------------------------
	.section	.text.triton_poi_fused_convolution_24,"ax",@progbits
	.align	128
        .global         triton_poi_fused_convolution_24
        .type           triton_poi_fused_convolution_24,@function
        .size           triton_poi_fused_convolution_24,(.L_x_1 - triton_poi_fused_convolution_24)
        .other          triton_poi_fused_convolution_24,@"STO_CUDA_ENTRY STV_DEFAULT"
triton_poi_fused_convolution_24:
.text.triton_poi_fused_convolution_24:
[----:B------:R-:W-:Y:S01]  /*0000*/  LDC R1, c[0x0][0x28] ;  /* 0x00000a00ff017b82 */ /* 0x000fe20000000800 */
[----:B------:R-:W1:Y:S07]  /*0010*/  S2R R0, SR_TID.X ;  /* 0x0000000000007919 */ /* 0x000e6e0000002100 */
[----:B------:R-:W2:Y:S01]  /*0020*/  LDC.64 R2, c[0x0][0x210] ;  /* 0x00008400ff027b82 */ /* 0x000ea20000000a00 */
[----:B------:R-:W-:Y:S01]  /*0030*/  ULDC.64 UR4, c[0x0][0x208] ;  /* 0x0000820000047ab9 */ /* 0x000fe20000000a00 */
[----:B------:R-:W3:Y:S06]  /*0040*/  S2R R7, SR_CTAID.X ;  /* 0x0000000000077919 */ /* 0x000eec0000002500 */
[----:B------:R-:W4:Y:S01]  /*0050*/  LDC.64 R4, c[0x0][0x218] ;  /* 0x00008600ff047b82 */ /* 0x000f220000000a00 */
[----:B-1----:R-:W-:Y:S01]  /*0060*/  SHF.L.U32 R0, R0, 0x2, RZ ;  /* 0x0000000200007819 */ /* 0x002fe200000006ff */
[----:B----4-:R-:W4:Y:S03]  /*0070*/  LDG.E R4, desc[UR4][R4.64] ;  /* 0x0000000404047981 */ /* 0x010f26000c1e1900 */
[----:B------:R-:W-:-:S04]  /*0080*/  LOP3.LUT R0, R0, 0x1fc, RZ, 0xc0, !PT ;  /* 0x000001fc00007812 */ /* 0x000fc800078ec0ff */
[----:B---3--:R-:W-:-:S05]  /*0090*/  LEA R7, R7, R0, 0xa ;  /* 0x0000000007077211 */ /* 0x008fca00078e50ff */
[----:B--2---:R-:W-:-:S05]  /*00a0*/  IMAD.WIDE R2, R7, 0x4, R2 ;  /* 0x0000000407027825 */ /* 0x004fca00078e0202 */
[----:B------:R-:W4:Y:S04]  /*00b0*/  LDG.E.128 R8, desc[UR4][R2.64] ;  /* 0x0000000402087981 */ /* 0x000f28000c1e1d00 */
[----:B------:R-:W2:Y:S01]  /*00c0*/  LDG.E.128 R12, desc[UR4][R2.64+0x800] ;  /* 0x00080004020c7981 */ /* 0x000ea2000c1e1d00 */
[--C-:B----4-:R-:W-:Y:S01]  /*00d0*/  FADD R8, R8, R4.reuse ;  /* 0x0000000408087221 */ /* 0x110fe20000000000 */
[--C-:B------:R-:W-:Y:S01]  /*00e0*/  FADD R9, R9, R4.reuse ;  /* 0x0000000409097221 */ /* 0x100fe20000000000 */
[--C-:B------:R-:W-:Y:S01]  /*00f0*/  FADD R10, R10, R4.reuse ;  /* 0x000000040a0a7221 */ /* 0x100fe20000000000 */
[--C-:B------:R-:W-:Y:S01]  /*0100*/  FADD R11, R11, R4.reuse ;  /* 0x000000040b0b7221 */ /* 0x100fe20000000000 */
[--C-:B--2---:R-:W-:Y:S01]  /*0110*/  FADD R12, R12, R4.reuse ;  /* 0x000000040c0c7221 */ /* 0x104fe20000000000 */
[--C-:B------:R-:W-:Y:S01]  /*0120*/  FADD R13, R13, R4.reuse ;  /* 0x000000040d0d7221 */ /* 0x100fe20000000000 */
[--C-:B------:R-:W-:Y:S01]  /*0130*/  FADD R14, R14, R4.reuse ;  /* 0x000000040e0e7221 */ /* 0x100fe20000000000 */
[----:B------:R-:W-:Y:S01]  /*0140*/  FADD R15, R15, R4 ;  /* 0x000000040f0f7221 */ /* 0x000fe20000000000 */
[----:B------:R-:W-:Y:S04]  /*0150*/  STG.E.128 desc[UR4][R2.64], R8 ;  /* 0x0000000802007986 */ /* 0x000fe8000c101d04 */
[----:B------:R-:W-:Y:S01]  /*0160*/  STG.E.128 desc[UR4][R2.64+0x800], R12 ;  /* 0x0008000c02007986 */ /* 0x000fe2000c101d04 */
[----:B------:R-:W-:Y:S05]  /*0170*/  EXIT ;  /* 0x000000000000794d */ /* 0x000fea0003800000 */
.L_x_0:
[----:B------:R-:W-:-:S00]  /*0180*/  BRA `(.L_x_0) ;  /* 0xfffffffc00fc7947 */ /* 0x000fc0000383ffff */
[----:B------:R-:W-:-:S00]  /*0190*/  NOP ;  /* 0x0000000000007918 */ /* 0x000fc00000000000 */
        /* <DEDUP_REMOVED lines=14> */
.L_x_1:


//--------------------- .nv.constant0.triton_poi_fused_convolution_24 --------------------------
	.section	.nv.constant0.triton_poi_fused_convolution_24,"a",@progbits
	.sectionflags	@""
	.align	4
.nv.constant0.triton_poi_fused_convolution_24:
	.zero		548
